//
// Generated by NVIDIA NVVM Compiler
//
// Compiler Build ID: CL-36424714
// Cuda compilation tools, release 13.0, V13.0.88
// Based on NVVM 20.0.0
//

.version 9.0
.target sm_100
.address_size 64

	// .globl	_Z26matrixVectorMultiplicationPiS_S_i
// _ZZ26matrixVectorMultiplicationPiS_S_iE8shared_v has been demoted

.visible .entry _Z26matrixVectorMultiplicationPiS_S_i(
	.param .u64 .ptr .align 1 _Z26matrixVectorMultiplicationPiS_S_i_param_0,
	.param .u64 .ptr .align 1 _Z26matrixVectorMultiplicationPiS_S_i_param_1,
	.param .u64 .ptr .align 1 _Z26matrixVectorMultiplicationPiS_S_i_param_2,
	.param .u32 _Z26matrixVectorMultiplicationPiS_S_i_param_3
)
{
	.reg .pred 	%p<6>;
	.reg .b32 	%r<87>;
	.reg .b64 	%rd<14>;
	// demoted variable
	.shared .align 4 .b8 _ZZ26matrixVectorMultiplicationPiS_S_iE8shared_v[1024];
	ld.param.u64 	%rd2, [_Z26matrixVectorMultiplicationPiS_S_i_param_0];
	ld.param.u64 	%rd3, [_Z26matrixVectorMultiplicationPiS_S_i_param_1];
	ld.param.u64 	%rd4, [_Z26matrixVectorMultiplicationPiS_S_i_param_2];
	ld.param.u32 	%r20, [_Z26matrixVectorMultiplicationPiS_S_i_param_3];
	mov.u32 	%r21, %ctaid.x;
	mov.u32 	%r22, %ntid.x;
	mov.u32 	%r1, %tid.x;
	mad.lo.s32 	%r2, %r21, %r22, %r1;
	setp.gt.u32 	%p1, %r1, 255;
	@%p1 bra 	$L__BB0_2;
	cvta.to.global.u64 	%rd5, %rd3;
	mul.wide.u32 	%rd6, %r1, 4;
	add.s64 	%rd7, %rd5, %rd6;
	ld.global.u32 	%r23, [%rd7];
	shl.b32 	%r24, %r1, 2;
	mov.u32 	%r25, _ZZ26matrixVectorMultiplicationPiS_S_iE8shared_v;
	add.s32 	%r26, %r25, %r24;
	st.shared.u32 	[%r26], %r23;
$L__BB0_2:
	bar.sync 	0;
	shl.b32 	%r3, %r2, 8;
	cvta.to.global.u64 	%rd8, %rd2;
	add.s64 	%rd1, %rd8, 32;
	mov.b32 	%r80, 0;
	mov.u32 	%r86, %r80;
$L__BB0_3:
	add.s32 	%r84, %r3, %r80;
	min.s32 	%r7, %r84, 240;
	add.s32 	%r28, %r7, 16;
	setp.ge.s32 	%p2, %r84, %r28;
	@%p2 bra 	$L__BB0_6;
	sub.s32 	%r83, %r84, %r7;
	shl.b32 	%r29, %r80, 2;
	mov.u32 	%r30, _ZZ26matrixVectorMultiplicationPiS_S_iE8shared_v;
	add.s32 	%r31, %r30, %r29;
	add.s32 	%r82, %r31, 32;
$L__BB0_5:
	.pragma "nounroll";
	mul.wide.s32 	%rd9, %r84, 4;
	add.s64 	%rd10, %rd1, %rd9;
	ld.global.u32 	%r32, [%rd10+-32];
	ld.shared.u32 	%r33, [%r82+-32];
	mad.lo.s32 	%r34, %r33, %r32, %r86;
	ld.global.u32 	%r35, [%rd10+-28];
	ld.shared.u32 	%r36, [%r82+-28];
	mad.lo.s32 	%r37, %r36, %r35, %r34;
	ld.global.u32 	%r38, [%rd10+-24];
	ld.shared.u32 	%r39, [%r82+-24];
	mad.lo.s32 	%r40, %r39, %r38, %r37;
	ld.global.u32 	%r41, [%rd10+-20];
	ld.shared.u32 	%r42, [%r82+-20];
	mad.lo.s32 	%r43, %r42, %r41, %r40;
	ld.global.u32 	%r44, [%rd10+-16];
	ld.shared.u32 	%r45, [%r82+-16];
	mad.lo.s32 	%r46, %r45, %r44, %r43;
	ld.global.u32 	%r47, [%rd10+-12];
	ld.shared.u32 	%r48, [%r82+-12];
	mad.lo.s32 	%r49, %r48, %r47, %r46;
	ld.global.u32 	%r50, [%rd10+-8];
	ld.shared.u32 	%r51, [%r82+-8];
	mad.lo.s32 	%r52, %r51, %r50, %r49;
	ld.global.u32 	%r53, [%rd10+-4];
	ld.shared.u32 	%r54, [%r82+-4];
	mad.lo.s32 	%r55, %r54, %r53, %r52;
	ld.global.u32 	%r56, [%rd10];
	ld.shared.u32 	%r57, [%r82];
	mad.lo.s32 	%r58, %r57, %r56, %r55;
	ld.global.u32 	%r59, [%rd10+4];
	ld.shared.u32 	%r60, [%r82+4];
	mad.lo.s32 	%r61, %r60, %r59, %r58;
	ld.global.u32 	%r62, [%rd10+8];
	ld.shared.u32 	%r63, [%r82+8];
	mad.lo.s32 	%r64, %r63, %r62, %r61;
	ld.global.u32 	%r65, [%rd10+12];
	ld.shared.u32 	%r66, [%r82+12];
	mad.lo.s32 	%r67, %r66, %r65, %r64;
	ld.global.u32 	%r68, [%rd10+16];
	ld.shared.u32 	%r69, [%r82+16];
	mad.lo.s32 	%r70, %r69, %r68, %r67;
	ld.global.u32 	%r71, [%rd10+20];
	ld.shared.u32 	%r72, [%r82+20];
	mad.lo.s32 	%r73, %r72, %r71, %r70;
	ld.global.u32 	%r74, [%rd10+24];
	ld.shared.u32 	%r75, [%r82+24];
	mad.lo.s32 	%r76, %r75, %r74, %r73;
	ld.global.u32 	%r77, [%rd10+28];
	ld.shared.u32 	%r78, [%r82+28];
	mad.lo.s32 	%r86, %r78, %r77, %r76;
	add.s32 	%r84, %r84, 16;
	add.s32 	%r83, %r83, 16;
	add.s32 	%r82, %r82, 64;
	setp.ne.s32 	%p3, %r83, 16;
	@%p3 bra 	$L__BB0_5;
$L__BB0_6:
	add.s32 	%r19, %r80, 16;
	setp.lt.u32 	%p4, %r80, 240;
	mov.u32 	%r80, %r19;
	@%p4 bra 	$L__BB0_3;
	setp.ge.s32 	%p5, %r2, %r20;
	@%p5 bra 	$L__BB0_9;
	cvta.to.global.u64 	%rd11, %rd4;
	mul.wide.s32 	%rd12, %r2, 4;
	add.s64 	%rd13, %rd11, %rd12;
	atom.global.add.u32 	%r79, [%rd13], %r86;
$L__BB0_9:
	ret;

}


// ===== COMPILED SASS (sm_100) =====

	.target	sm_100

	.elftype	@"ET_EXEC"


//--------------------- .note.nv.tkinfo           --------------------------
	.section	.note.nv.tkinfo,"",@"SHT_NOTE"
	.sectionflags	@"SHF_NOTE_NV_TKINFO"
	.tkinfo
        /*0018*/ 	.word	0x00000002
        /*0030*/ 	.string	""
        /*0030*/ 	.string	"ptxas"
        /*0030*/ 	.string	"Cuda compilation tools, release 13.0, V13.0.88"
        /*0030*/ 	.string	"Build cuda_13.0.r13.0/compiler.36424714_0"
        /*0030*/ 	.string	"-arch sm_100 -m 64 "



//--------------------- .note.nv.cuinfo           --------------------------
	.section	.note.nv.cuinfo,"",@"SHT_NOTE"
	.sectionflags	@"SHF_NOTE_NV_CUINFO"
        /*0018*/ 	.short	0x0002
        /*001a*/ 	.short	0x0064
        /*001c*/ 	.short	0x0082
	.zero		2


//--------------------- .nv.info                  --------------------------
	.section	.nv.info,"",@"SHT_CUDA_INFO"
	.align	4


	//----- nvinfo : EIATTR_REGCOUNT
	.align		4
        /*0000*/ 	.byte	0x04, 0x2f
        /*0002*/ 	.short	(.L_1 - .L_0)
	.align		4
.L_0:
        /*0004*/ 	.word	index@(_Z26matrixVectorMultiplicationPiS_S_i)
        /*0008*/ 	.word	0x00000020


	//----- nvinfo : EIATTR_FRAME_SIZE
	.align		4
.L_1:
        /*000c*/ 	.byte	0x04, 0x11
        /*000e*/ 	.short	(.L_3 - .L_2)
	.align		4
.L_2:
        /*0010*/ 	.word	index@(_Z26matrixVectorMultiplicationPiS_S_i)
        /*0014*/ 	.word	0x00000000


	//----- nvinfo : EIATTR_MIN_STACK_SIZE
	.align		4
.L_3:
        /*0018*/ 	.byte	0x04, 0x12
        /*001a*/ 	.short	(.L_5 - .L_4)
	.align		4
.L_4:
        /*001c*/ 	.word	index@(_Z26matrixVectorMultiplicationPiS_S_i)
        /*0020*/ 	.word	0x00000000
.L_5:


//--------------------- .nv.compat                --------------------------
	.section	.nv.compat,"",@"SHT_CUDA_COMPAT_INFO"
	.align	4
        /*0000*/ 	.byte	0x02, 0x09, 0x00, 0x00, 0x02, 0x02, 0x01, 0x00, 0x02, 0x05, 0x05, 0x00, 0x03, 0x07, 0x01, 0x01
        /*0010*/ 	.byte	0x02, 0x03, 0x00, 0x00, 0x02, 0x06, 0x01, 0x00, 0x04, 0x0b, 0x08, 0x00, 0x09, 0x00, 0x00, 0x00
        /*0020*/ 	.byte	0x00, 0x00, 0x00, 0x00


//--------------------- .nv.info._Z26matrixVectorMultiplicationPiS_S_i --------------------------
	.section	.nv.info._Z26matrixVectorMultiplicationPiS_S_i,"",@"SHT_CUDA_INFO"
	.sectionflags	@""
	.align	4


	//----- nvinfo : EIATTR_CUDA_API_VERSION
	.align		4
        /*0000*/ 	.byte	0x04, 0x37
        /*0002*/ 	.short	(.L_7 - .L_6)
.L_6:
        /*0004*/ 	.word	0x00000082


	//----- nvinfo : EIATTR_KPARAM_INFO
	.align		4
.L_7:
        /*0008*/ 	.byte	0x04, 0x17
        /*000a*/ 	.short	(.L_9 - .L_8)
.L_8:
        /*000c*/ 	.word	0x00000000
        /*0010*/ 	.short	0x0003
        /*0012*/ 	.short	0x0018
        /*0014*/ 	.byte	0x00, 0xf0, 0x11, 0x00


	//----- nvinfo : EIATTR_KPARAM_INFO
	.align		4
.L_9:
        /*0018*/ 	.byte	0x04, 0x17
        /*001a*/ 	.short	(.L_11 - .L_10)
.L_10:
        /*001c*/ 	.word	0x00000000
        /*0020*/ 	.short	0x0002
        /*0022*/ 	.short	0x0010
        /*0024*/ 	.byte	0x00, 0xf5, 0x21, 0x00


	//----- nvinfo : EIATTR_KPARAM_INFO
	.align		4
.L_11:
        /*0028*/ 	.byte	0x04, 0x17
        /*002a*/ 	.short	(.L_13 - .L_12)
.L_12:
        /*002c*/ 	.word	0x00000000
        /*0030*/ 	.short	0x0001
        /*0032*/ 	.short	0x0008
        /*0034*/ 	.byte	0x00, 0xf5, 0x21, 0x00


	//----- nvinfo : EIATTR_KPARAM_INFO
	.align		4
.L_13:
        /*0038*/ 	.byte	0x04, 0x17
        /*003a*/ 	.short	(.L_15 - .L_14)
.L_14:
        /*003c*/ 	.word	0x00000000
        /*0040*/ 	.short	0x0000
        /*0042*/ 	.short	0x0000
        /*0044*/ 	.byte	0x00, 0xf5, 0x21, 0x00


	//----- nvinfo : EIATTR_SPARSE_MMA_MASK
	.align		4
.L_15:
        /*0048*/ 	.byte	0x03, 0x50
        /*004a*/ 	.short	0x0000


	//----- nvinfo : EIATTR_MAXREG_COUNT
	.align		4
        /*004c*/ 	.byte	0x03, 0x1b
        /*004e*/ 	.short	0x00ff


	//----- nvinfo : EIATTR_NUM_BARRIERS
	.align		4
        /*0050*/ 	.byte	0x02, 0x4c
        /*0052*/ 	.byte	0x01
	.zero		1


	//----- nvinfo : EIATTR_MERCURY_ISA_VERSION
	.align		4
        /*0054*/ 	.byte	0x03, 0x5f
        /*0056*/ 	.short	0x0101


	//----- nvinfo : EIATTR_VRC_CTA_INIT_COUNT
	.align		4
        /*0058*/ 	.byte	0x02, 0x4a
	.zero		1
	.zero		1


	//----- nvinfo : EIATTR_EXIT_INSTR_OFFSETS
	.align		4
        /*005c*/ 	.byte	0x04, 0x1c
        /*005e*/ 	.short	(.L_17 - .L_16)


	//   ....[0]....
.L_16:
        /*0060*/ 	.word	0x00000540


	//   ....[1]....
        /*0064*/ 	.word	0x00000580


	//----- nvinfo : EIATTR_CRS_STACK_SIZE
	.align		4
.L_17:
        /*0068*/ 	.byte	0x04, 0x1e
        /*006a*/ 	.short	(.L_19 - .L_18)
.L_18:
        /*006c*/ 	.word	0x00000000


	//----- nvinfo : EIATTR_CBANK_PARAM_SIZE
	.align		4
.L_19:
        /*0070*/ 	.byte	0x03, 0x19
        /*0072*/ 	.short	0x001c


	//----- nvinfo : EIATTR_PARAM_CBANK
	.align		4
        /*0074*/ 	.byte	0x04, 0x0a
        /*0076*/ 	.short	(.L_21 - .L_20)
	.align		4
.L_20:
        /*0078*/ 	.word	index@(.nv.constant0._Z26matrixVectorMultiplicationPiS_S_i)
        /*007c*/ 	.short	0x0380
        /*007e*/ 	.short	0x001c


	//----- nvinfo : EIATTR_SW_WAR
	.align		4
.L_21:
        /*0080*/ 	.byte	0x04, 0x36
        /*0082*/ 	.short	(.L_23 - .L_22)
.L_22:
        /*0084*/ 	.word	0x00000008
.L_23:


//--------------------- .nv.callgraph             --------------------------
	.section	.nv.callgraph,"",@"SHT_CUDA_CALLGRAPH"
	.align	4
	.sectionentsize	8
	.align		4
        /*0000*/ 	.word	0x00000000
	.align		4
        /*0004*/ 	.word	0xffffffff
	.align		4
        /*0008*/ 	.word	0x00000000
	.align		4
        /*000c*/ 	.word	0xfffffffe
	.align		4
        /*0010*/ 	.word	0x00000000
	.align		4
        /*0014*/ 	.word	0xfffffffd
	.align		4
        /*0018*/ 	.word	0x00000000
	.align		4
        /*001c*/ 	.word	0xfffffffc


//--------------------- .text._Z26matrixVectorMultiplicationPiS_S_i --------------------------
	.section	.text._Z26matrixVectorMultiplicationPiS_S_i,"ax",@progbits
	.align	128
        .global         _Z26matrixVectorMultiplicationPiS_S_i
        .type           _Z26matrixVectorMultiplicationPiS_S_i,@function
        .size           _Z26matrixVectorMultiplicationPiS_S_i,(.L_x_5 - _Z26matrixVectorMultiplicationPiS_S_i)
        .other          _Z26matrixVectorMultiplicationPiS_S_i,@"STO_CUDA_ENTRY STV_DEFAULT"
_Z26matrixVectorMultiplicationPiS_S_i:
.text._Z26matrixVectorMultiplicationPiS_S_i:
[----:B------:R-:W-:Y:S01]  /*0000*/  LDC R1, c[0x0][0x37c] ;  /* 0x0000df00ff017b82 */ /* 0x000fe20000000800 */
[----:B------:R-:W0:Y:S01]  /*0010*/  S2R R7, SR_TID.X ;  /* 0x0000000000077919 */ /* 0x000e220000002100 */
[----:B------:R-:W1:Y:S01]  /*0020*/  LDCU.64 UR10, c[0x0][0x358] ;  /* 0x00006b00ff0a77ac */ /* 0x000e620008000a00 */
[----:B------:R-:W2:Y:S01]  /*0030*/  LDCU.64 UR6, c[0x0][0x380] ;  /* 0x00007000ff0677ac */ /* 0x000ea20008000a00 */
[----:B0-----:R-:W-:-:S13]  /*0040*/  ISETP.GT.U32.AND P0, PT, R7, 0xff, PT ;  /* 0x000000ff0700780c */ /* 0x001fda0003f04070 */
[----:B------:R-:W0:Y:S02]  /*0050*/  @!P0 LDC.64 R2, c[0x0][0x388] ;  /* 0x0000e200ff028b82 */ /* 0x000e240000000a00 */
[----:B0-----:R-:W-:-:S06]  /*0060*/  @!P0 IMAD.WIDE.U32 R2, R7, 0x4, R2 ;  /* 0x0000000407028825 */ /* 0x001fcc00078e0002 */
[----:B-1----:R-:W3:Y:S01]  /*0070*/  @!P0 LDG.E R2, desc[UR10][R2.64] ;  /* 0x0000000a02028981 */ /* 0x002ee2000c1e1900 */
[----:B------:R-:W-:Y:S01]  /*0080*/  @!P0 MOV R0, 0x400 ;  /* 0x0000040000008802 */ /* 0x000fe20000000f00 */
[----:B------:R-:W0:Y:S01]  /*0090*/  S2UR UR4, SR_CTAID.X ;  /* 0x00000000000479c3 */ /* 0x000e220000002500 */
[----:B------:R-:W-:Y:S01]  /*00a0*/  HFMA2 R15, -RZ, RZ, 0, 0 ;  /* 0x00000000ff0f7431 */ /* 0x000fe200000001ff */
[----:B------:R-:W1:Y:S01]  /*00b0*/  @!P0 S2R R5, SR_CgaCtaId ;  /* 0x0000000000058919 */ /* 0x000e620000008800 */
[----:B--2---:R-:W-:-:S04]  /*00c0*/  UIADD3 UR6, UP0, UPT, UR6, 0x20, URZ ;  /* 0x0000002006067890 */ /* 0x004fc8000ff1e0ff */
[----:B------:R-:W-:Y:S01]  /*00d0*/  UIADD3.X UR7, UPT, UPT, URZ, UR7, URZ, UP0, !UPT ;  /* 0x00000007ff077290 */ /* 0x000fe200087fe4ff */
[----:B------:R-:W0:Y:S02]  /*00e0*/  LDC R26, c[0x0][0x360] ;  /* 0x0000d800ff1a7b82 */ /* 0x000e240000000800 */
[----:B0-----:R-:W-:Y:S01]  /*00f0*/  IMAD R26, R26, UR4, R7 ;  /* 0x000000041a1a7c24 */ /* 0x001fe2000f8e0207 */
[----:B------:R-:W-:Y:S01]  /*0100*/  UMOV UR4, URZ ;  /* 0x000000ff00047c82 */ /* 0x000fe20008000000 */
[----:B-1----:R-:W-:-:S04]  /*0110*/  @!P0 LEA R0, R5, R0, 0x18 ;  /* 0x0000000005008211 */ /* 0x002fc800078ec0ff */
[----:B------:R-:W-:-:S05]  /*0120*/  @!P0 LEA R5, R7, R0, 0x2 ;  /* 0x0000000007058211 */ /* 0x000fca00078e10ff */
[----:B---3--:R0:W-:Y:S01]  /*0130*/  @!P0 STS [R5], R2 ;  /* 0x0000000205008388 */ /* 0x0081e20000000800 */
[----:B------:R-:W-:Y:S06]  /*0140*/  BAR.SYNC.DEFER_BLOCKING 0x0 ;  /* 0x0000000000007b1d */ /* 0x000fec0000010000 */
.L_x_3:
[----:B------:R-:W-:Y:S01]  /*0150*/  LEA R0, R26, UR4, 0x8 ;  /* 0x000000041a007c11 */ /* 0x000fe2000f8e40ff */
[----:B------:R-:W-:Y:S03]  /*0160*/  BSSY.RECONVERGENT B0, `(.L_x_0) ;  /* 0x0000038000007945 */ /* 0x000fe60003800200 */
[----:B0-----:R-:W-:-:S04]  /*0170*/  VIMNMX R5, PT, PT, R0, 0xf0, PT ;  /* 0x000000f000057848 */ /* 0x001fc80003fe0100 */
[----:B------:R-:W-:-:S04]  /*0180*/  IADD3 R3, PT, PT, R5, 0x10, RZ ;  /* 0x0000001005037810 */ /* 0x000fc80007ffe0ff */
[----:B------:R-:W-:-:S13]  /*0190*/  ISETP.GE.AND P0, PT, R0, R3, PT ;  /* 0x000000030000720c */ /* 0x000fda0003f06270 */
[----:B------:R-:W-:Y:S05]  /*01a0*/  @P0 BRA `(.L_x_1) ;  /* 0x0000000000cc0947 */ /* 0x000fea0003800000 */
[----:B------:R-:W0:Y:S01]  /*01b0*/  S2UR UR8, SR_CgaCtaId ;  /* 0x00000000000879c3 */ /* 0x000e220000008800 */
[----:B------:R-:W-:Y:S01]  /*01c0*/  UMOV UR5, 0x400 ;  /* 0x0000040000057882 */ /* 0x000fe20000000000 */
[----:B------:R-:W-:Y:S01]  /*01d0*/  IADD3 R2, PT, PT, -R5, R0, RZ ;  /* 0x0000000005027210 */ /* 0x000fe20007ffe1ff */
[----:B0-----:R-:W-:-:S04]  /*01e0*/  ULEA UR5, UR8, UR5, 0x18 ;  /* 0x0000000508057291 */ /* 0x001fc8000f8ec0ff */
[----:B------:R-:W-:-:S04]  /*01f0*/  ULEA UR5, UR4, UR5, 0x2 ;  /* 0x0000000504057291 */ /* 0x000fc8000f8e10ff */
[----:B------:R-:W-:-:S06]  /*0200*/  UIADD3 UR5, UPT, UPT, UR5, 0x20, URZ ;  /* 0x0000002005057890 */ /* 0x000fcc000fffe0ff */
[----:B------:R-:W-:-:S07]  /*0210*/  MOV R3, UR5 ;  /* 0x0000000500037c02 */ /* 0x000fce0008000f00 */
.L_x_2:
[----:B------:R-:W-:Y:S01]  /*0220*/  MOV R28, UR6 ;  /* 0x00000006001c7c02 */ /* 0x000fe20008000f00 */
[----:B------:R-:W0:Y:S01]  /*0230*/  LDS.128 R8, [R3+-0x20] ;  /* 0xffffe00003087984 */ /* 0x000e220000000c00 */
[----:B------:R-:W-:-:S03]  /*0240*/  MOV R29, UR7 ;  /* 0x00000007001d7c02 */ /* 0x000fc60008000f00 */
[----:B------:R-:W-:-:S05]  /*0250*/  IMAD.WIDE R28, R0, 0x4, R28 ;  /* 0x00000004001c7825 */ /* 0x000fca00078e021c */
[----:B------:R-:W0:Y:S04]  /*0260*/  LDG.E R4, desc[UR10][R28.64+-0x20] ;  /* 0xffffe00a1c047981 */ /* 0x000e28000c1e1900 */
[----:B------:R-:W2:Y:S04]  /*0270*/  LDG.E R5, desc[UR10][R28.64+-0x1c] ;  /* 0xffffe40a1c057981 */ /* 0x000ea8000c1e1900 */
[----:B------:R-:W3:Y:S04]  /*0280*/  LDG.E R27, desc[UR10][R28.64+-0x18] ;  /* 0xffffe80a1c1b7981 */ /* 0x000ee8000c1e1900 */
[----:B------:R-:W4:Y:S04]  /*0290*/  LDG.E R14, desc[UR10][R28.64+-0x14] ;  /* 0xffffec0a1c0e7981 */ /* 0x000f28000c1e1900 */
[----:B------:R-:W5:Y:S04]  /*02a0*/  LDG.E R13, desc[UR10][R28.64+-0x10] ;  /* 0xfffff00a1c0d7981 */ /* 0x000f68000c1e1900 */
        /* <DEDUP_REMOVED lines=10> */
[----:B------:R-:W5:Y:S01]  /*0350*/  LDG.E R24, desc[UR10][R28.64+0x1c] ;  /* 0x00001c0a1c187981 */ /* 0x000f62000c1e1900 */
[----:B------:R-:W-:-:S02]  /*0360*/  IADD3 R2, PT, PT, R2, 0x10, RZ ;  /* 0x0000001002027810 */ /* 0x000fc40007ffe0ff */
[----:B------:R-:W-:Y:S02]  /*0370*/  IADD3 R0, PT, PT, R0, 0x10, RZ ;  /* 0x0000001000007810 */ /* 0x000fe40007ffe0ff */
[----:B------:R-:W-:Y:S01]  /*0380*/  ISETP.NE.AND P0, PT, R2, 0x10, PT ;  /* 0x000000100200780c */ /* 0x000fe20003f05270 */
[----:B0-----:R-:W-:-:S04]  /*0390*/  IMAD R4, R4, R8, R15 ;  /* 0x0000000804047224 */ /* 0x001fc800078e020f */
[----:B--2---:R-:W-:Y:S02]  /*03a0*/  IMAD R9, R5, R9, R4 ;  /* 0x0000000905097224 */ /* 0x004fe400078e0204 */
[----:B------:R-:W5:Y:S02]  /*03b0*/  LDS.128 R4, [R3+-0x10] ;  /* 0xfffff00003047984 */ /* 0x000f640000000c00 */
[----:B---3--:R-:W-:-:S04]  /*03c0*/  IMAD R9, R27, R10, R9 ;  /* 0x0000000a1b097224 */ /* 0x008fc800078e0209 */
[----:B----4-:R-:W-:Y:S02]  /*03d0*/  IMAD R14, R14, R11, R9 ;  /* 0x0000000b0e0e7224 */ /* 0x010fe400078e0209 */
[----:B------:R-:W0:Y:S02]  /*03e0*/  LDS.128 R8, [R3] ;  /* 0x0000000003087984 */ /* 0x000e240000000c00 */
[----:B-----5:R-:W-:-:S04]  /*03f0*/  IMAD R4, R13, R4, R14 ;  /* 0x000000040d047224 */ /* 0x020fc800078e020e */
[----:B------:R-:W-:Y:S02]  /*0400*/  IMAD R4, R12, R5, R4 ;  /* 0x000000050c047224 */ /* 0x000fe400078e0204 */
[----:B------:R1:W2:Y:S02]  /*0410*/  LDS.128 R12, [R3+0x10] ;  /* 0x00001000030c7984 */ /* 0x0002a40000000c00 */
[----:B------:R-:W-:-:S04]  /*0420*/  IMAD R4, R17, R6, R4 ;  /* 0x0000000611047224 */ /* 0x000fc800078e0204 */
[----:B------:R-:W-:Y:S01]  /*0430*/  IMAD R4, R16, R7, R4 ;  /* 0x0000000710047224 */ /* 0x000fe200078e0204 */
[----:B-1----:R-:W-:-:S03]  /*0440*/  IADD3 R3, PT, PT, R3, 0x40, RZ ;  /* 0x0000004003037810 */ /* 0x002fc60007ffe0ff */
[----:B0-----:R-:W-:-:S04]  /*0450*/  IMAD R4, R19, R8, R4 ;  /* 0x0000000813047224 */ /* 0x001fc800078e0204 */
[----:B------:R-:W-:-:S04]  /*0460*/  IMAD R4, R18, R9, R4 ;  /* 0x0000000912047224 */ /* 0x000fc800078e0204 */
[----:B------:R-:W-:-:S04]  /*0470*/  IMAD R4, R21, R10, R4 ;  /* 0x0000000a15047224 */ /* 0x000fc800078e0204 */
[----:B------:R-:W-:-:S04]  /*0480*/  IMAD R4, R20, R11, R4 ;  /* 0x0000000b14047224 */ /* 0x000fc800078e0204 */
[----:B--2---:R-:W-:-:S04]  /*0490*/  IMAD R4, R23, R12, R4 ;  /* 0x0000000c17047224 */ /* 0x004fc800078e0204 */
[----:B------:R-:W-:-:S04]  /*04a0*/  IMAD R4, R22, R13, R4 ;  /* 0x0000000d16047224 */ /* 0x000fc800078e0204 */
[----:B------:R-:W-:-:S04]  /*04b0*/  IMAD R4, R25, R14, R4 ;  /* 0x0000000e19047224 */ /* 0x000fc800078e0204 */
[----:B------:R-:W-:Y:S01]  /*04c0*/  IMAD R15, R24, R15, R4 ;  /* 0x0000000f180f7224 */ /* 0x000fe200078e0204 */
[----:B------:R-:W-:Y:S06]  /*04d0*/  @P0 BRA `(.L_x_2) ;  /* 0xfffffffc00500947 */ /* 0x000fec000383ffff */
.L_x_1:
[----:B------:R-:W-:Y:S05]  /*04e0*/  BSYNC.RECONVERGENT B0 ;  /* 0x0000000000007941 */ /* 0x000fea0003800200 */
.L_x_0:
[----:B------:R-:W-:-:S04]  /*04f0*/  UIADD3 UR4, UPT, UPT, UR4, 0x10, URZ ;  /* 0x0000001004047890 */ /* 0x000fc8000fffe0ff */
[----:B------:R-:W-:-:S09]  /*0500*/  UISETP.GE.U32.AND UP0, UPT, UR4, 0x100, UPT ;  /* 0x000001000400788c */ /* 0x000fd2000bf06070 */
[----:B------:R-:W-:Y:S05]  /*0510*/  BRA.U !UP0, `(.L_x_3) ;  /* 0xfffffffd080c7547 */ /* 0x000fea000b83ffff */
[----:B------:R-:W0:Y:S02]  /*0520*/  LDCU UR5, c[0x0][0x398] ;  /* 0x00007300ff0577ac */ /* 0x000e240008000800 */
[----:B0-----:R-:W-:-:S13]  /*0530*/  ISETP.GE.AND P0, PT, R26, UR5, PT ;  /* 0x000000051a007c0c */ /* 0x001fda000bf06270 */
[----:B------:R-:W-:Y:S05]  /*0540*/  @P0 EXIT ;  /* 0x000000000000094d */ /* 0x000fea0003800000 */
[----:B------:R-:W0:Y:S02]  /*0550*/  LDC.64 R2, c[0x0][0x390] ;  /* 0x0000e400ff027b82 */ /* 0x000e240000000a00 */
[----:B0-----:R-:W-:-:S05]  /*0560*/  IMAD.WIDE R26, R26, 0x4, R2 ;  /* 0x000000041a1a7825 */ /* 0x001fca00078e0202 */
[----:B------:R-:W-:Y:S01]  /*0570*/  REDG.E.ADD.STRONG.GPU desc[UR10][R26.64], R15 ;  /* 0x0000000f1a00798e */ /* 0x000fe2000c12e10a */
[----:B------:R-:W-:Y:S05]  /*0580*/  EXIT ;  /* 0x000000000000794d */ /* 0x000fea0003800000 */
.L_x_4:
[----:B------:R-:W-:-:S00]  /*0590*/  BRA `(.L_x_4) ;  /* 0xfffffffc00fc7947 */ /* 0x000fc0000383ffff */
[----:B------:R-:W-:-:S00]  /*05a0*/  NOP ;  /* 0x0000000000007918 */ /* 0x000fc00000000000 */
        /* <DEDUP_REMOVED lines=13> */
.L_x_5:


//--------------------- .nv.shared._Z26matrixVectorMultiplicationPiS_S_i --------------------------
	.section	.nv.shared._Z26matrixVectorMultiplicationPiS_S_i,"aw",@nobits
	.sectionflags	@""
	.align	4
.nv.shared._Z26matrixVectorMultiplicationPiS_S_i:
	.zero		2048


//--------------------- .nv.shared.reserved.0     --------------------------
	.section	.nv.shared.reserved.0,"aw",@nobits
	.weak		__nv_reservedSMEM_offset_0_alias
	.size		__nv_reservedSMEM_offset_0_alias, 0, 64
	.other		__nv_reservedSMEM_offset_0_alias,@"STO_CUDA_RESERVED_SHARED STV_DEFAULT"
__nv_reservedSMEM_offset_0_alias:
	.zero		0
	.zero		64


//--------------------- .nv.constant0._Z26matrixVectorMultiplicationPiS_S_i --------------------------
	.section	.nv.constant0._Z26matrixVectorMultiplicationPiS_S_i,"a",@progbits
	.sectionflags	@""
	.align	4
.nv.constant0._Z26matrixVectorMultiplicationPiS_S_i:
	.zero		924


//--------------------- SYMBOLS --------------------------

	.type		.nv.reservedSmem.offset0,@object
	.size		.nv.reservedSmem.offset0,0x4
	.type		.nv.reservedSmem.cap,@object
	.size		.nv.reservedSmem.cap,0x4
